//
// Generated by NVIDIA NVVM Compiler
//
// Compiler Build ID: CL-36424714
// Cuda compilation tools, release 13.0, V13.0.88
// Based on NVVM 20.0.0
//

.version 9.0
.target sm_100
.address_size 64

	// .globl	_Z8RoyFloydPiii

.visible .entry _Z8RoyFloydPiii(
	.param .u64 .ptr .align 1 _Z8RoyFloydPiii_param_0,
	.param .u32 _Z8RoyFloydPiii_param_1,
	.param .u32 _Z8RoyFloydPiii_param_2
)
{
	.reg .pred 	%p<3>;
	.reg .b32 	%r<13>;
	.reg .b64 	%rd<9>;

	ld.param.u64 	%rd2, [_Z8RoyFloydPiii_param_0];
	ld.param.u32 	%r5, [_Z8RoyFloydPiii_param_1];
	ld.param.u32 	%r6, [_Z8RoyFloydPiii_param_2];
	cvta.to.global.u64 	%rd1, %rd2;
	mov.u32 	%r1, %ctaid.x;
	mov.u32 	%r2, %tid.x;
	mad.lo.s32 	%r7, %r6, %r1, %r5;
	mul.wide.s32 	%rd3, %r7, 4;
	add.s64 	%rd4, %rd1, %rd3;
	ld.global.u32 	%r3, [%rd4];
	setp.ne.s32 	%p1, %r3, -1;
	mad.lo.s32 	%r8, %r6, %r5, %r2;
	mul.wide.s32 	%rd5, %r8, 4;
	add.s64 	%rd6, %rd1, %rd5;
	ld.global.u32 	%r4, [%rd6];
	@%p1 bra 	$L__BB0_2;
	setp.eq.s32 	%p2, %r4, -1;
	@%p2 bra 	$L__BB0_3;
$L__BB0_2:
	add.s32 	%r9, %r4, %r3;
	mul.lo.s32 	%r10, %r1, %r2;
	mul.wide.u32 	%rd7, %r10, 4;
	add.s64 	%rd8, %rd1, %rd7;
	ld.global.u32 	%r11, [%rd8];
	min.s32 	%r12, %r9, %r11;
	st.global.u32 	[%rd8], %r12;
$L__BB0_3:
	ret;

}


// ===== COMPILED SASS (sm_100) =====

	.target	sm_100

	.elftype	@"ET_EXEC"


//--------------------- .note.nv.tkinfo           --------------------------
	.section	.note.nv.tkinfo,"",@"SHT_NOTE"
	.sectionflags	@"SHF_NOTE_NV_TKINFO"
	.tkinfo
        /*0018*/ 	.word	0x00000002
        /*0030*/ 	.string	""
        /*0030*/ 	.string	"ptxas"
        /*0030*/ 	.string	"Cuda compilation tools, release 13.0, V13.0.88"
        /*0030*/ 	.string	"Build cuda_13.0.r13.0/compiler.36424714_0"
        /*0030*/ 	.string	"-arch sm_100 -m 64 "



//--------------------- .note.nv.cuinfo           --------------------------
	.section	.note.nv.cuinfo,"",@"SHT_NOTE"
	.sectionflags	@"SHF_NOTE_NV_CUINFO"
        /*0018*/ 	.short	0x0002
        /*001a*/ 	.short	0x0064
        /*001c*/ 	.short	0x0082
	.zero		2


//--------------------- .nv.info                  --------------------------
	.section	.nv.info,"",@"SHT_CUDA_INFO"
	.align	4


	//----- nvinfo : EIATTR_REGCOUNT
	.align		4
        /*0000*/ 	.byte	0x04, 0x2f
        /*0002*/ 	.short	(.L_1 - .L_0)
	.align		4
.L_0:
        /*0004*/ 	.word	index@(_Z8RoyFloydPiii)
        /*0008*/ 	.word	0x0000000b


	//----- nvinfo : EIATTR_FRAME_SIZE
	.align		4
.L_1:
        /*000c*/ 	.byte	0x04, 0x11
        /*000e*/ 	.short	(.L_3 - .L_2)
	.align		4
.L_2:
        /*0010*/ 	.word	index@(_Z8RoyFloydPiii)
        /*0014*/ 	.word	0x00000000


	//----- nvinfo : EIATTR_MIN_STACK_SIZE
	.align		4
.L_3:
        /*0018*/ 	.byte	0x04, 0x12
        /*001a*/ 	.short	(.L_5 - .L_4)
	.align		4
.L_4:
        /*001c*/ 	.word	index@(_Z8RoyFloydPiii)
        /*0020*/ 	.word	0x00000000
.L_5:


//--------------------- .nv.compat                --------------------------
	.section	.nv.compat,"",@"SHT_CUDA_COMPAT_INFO"
	.align	4
        /*0000*/ 	.byte	0x02, 0x09, 0x00, 0x00, 0x02, 0x02, 0x01, 0x00, 0x02, 0x05, 0x05, 0x00, 0x03, 0x07, 0x01, 0x01
        /*0010*/ 	.byte	0x02, 0x03, 0x00, 0x00, 0x02, 0x06, 0x01, 0x00, 0x04, 0x0b, 0x08, 0x00, 0x09, 0x00, 0x00, 0x00
        /*0020*/ 	.byte	0x00, 0x00, 0x00, 0x00


//--------------------- .nv.info._Z8RoyFloydPiii  --------------------------
	.section	.nv.info._Z8RoyFloydPiii,"",@"SHT_CUDA_INFO"
	.sectionflags	@""
	.align	4


	//----- nvinfo : EIATTR_CUDA_API_VERSION
	.align		4
        /*0000*/ 	.byte	0x04, 0x37
        /*0002*/ 	.short	(.L_7 - .L_6)
.L_6:
        /*0004*/ 	.word	0x00000082


	//----- nvinfo : EIATTR_KPARAM_INFO
	.align		4
.L_7:
        /*0008*/ 	.byte	0x04, 0x17
        /*000a*/ 	.short	(.L_9 - .L_8)
.L_8:
        /*000c*/ 	.word	0x00000000
        /*0010*/ 	.short	0x0002
        /*0012*/ 	.short	0x000c
        /*0014*/ 	.byte	0x00, 0xf0, 0x11, 0x00


	//----- nvinfo : EIATTR_KPARAM_INFO
	.align		4
.L_9:
        /*0018*/ 	.byte	0x04, 0x17
        /*001a*/ 	.short	(.L_11 - .L_10)
.L_10:
        /*001c*/ 	.word	0x00000000
        /*0020*/ 	.short	0x0001
        /*0022*/ 	.short	0x0008
        /*0024*/ 	.byte	0x00, 0xf0, 0x11, 0x00


	//----- nvinfo : EIATTR_KPARAM_INFO
	.align		4
.L_11:
        /*0028*/ 	.byte	0x04, 0x17
        /*002a*/ 	.short	(.L_13 - .L_12)
.L_12:
        /*002c*/ 	.word	0x00000000
        /*0030*/ 	.short	0x0000
        /*0032*/ 	.short	0x0000
        /*0034*/ 	.byte	0x00, 0xf5, 0x21, 0x00


	//----- nvinfo : EIATTR_SPARSE_MMA_MASK
	.align		4
.L_13:
        /*0038*/ 	.byte	0x03, 0x50
        /*003a*/ 	.short	0x0000


	//----- nvinfo : EIATTR_MAXREG_COUNT
	.align		4
        /*003c*/ 	.byte	0x03, 0x1b
        /*003e*/ 	.short	0x00ff


	//----- nvinfo : EIATTR_MERCURY_ISA_VERSION
	.align		4
        /*0040*/ 	.byte	0x03, 0x5f
        /*0042*/ 	.short	0x0101


	//----- nvinfo : EIATTR_VRC_CTA_INIT_COUNT
	.align		4
        /*0044*/ 	.byte	0x02, 0x4a
	.zero		1
	.zero		1


	//----- nvinfo : EIATTR_EXIT_INSTR_OFFSETS
	.align		4
        /*0048*/ 	.byte	0x04, 0x1c
        /*004a*/ 	.short	(.L_15 - .L_14)


	//   ....[0]....
.L_14:
        /*004c*/ 	.word	0x000000f0


	//   ....[1]....
        /*0050*/ 	.word	0x00000150


	//----- nvinfo : EIATTR_CBANK_PARAM_SIZE
	.align		4
.L_15:
        /*0054*/ 	.byte	0x03, 0x19
        /*0056*/ 	.short	0x0010


	//----- nvinfo : EIATTR_PARAM_CBANK
	.align		4
        /*0058*/ 	.byte	0x04, 0x0a
        /*005a*/ 	.short	(.L_17 - .L_16)
	.align		4
.L_16:
        /*005c*/ 	.word	index@(.nv.constant0._Z8RoyFloydPiii)
        /*0060*/ 	.short	0x0380
        /*0062*/ 	.short	0x0010


	//----- nvinfo : EIATTR_SW_WAR
	.align		4
.L_17:
        /*0064*/ 	.byte	0x04, 0x36
        /*0066*/ 	.short	(.L_19 - .L_18)
.L_18:
        /*0068*/ 	.word	0x00000008
.L_19:


//--------------------- .nv.callgraph             --------------------------
	.section	.nv.callgraph,"",@"SHT_CUDA_CALLGRAPH"
	.align	4
	.sectionentsize	8
	.align		4
        /*0000*/ 	.word	0x00000000
	.align		4
        /*0004*/ 	.word	0xffffffff
	.align		4
        /*0008*/ 	.word	0x00000000
	.align		4
        /*000c*/ 	.word	0xfffffffe
	.align		4
        /*0010*/ 	.word	0x00000000
	.align		4
        /*0014*/ 	.word	0xfffffffd
	.align		4
        /*0018*/ 	.word	0x00000000
	.align		4
        /*001c*/ 	.word	0xfffffffc


//--------------------- .text._Z8RoyFloydPiii     --------------------------
	.section	.text._Z8RoyFloydPiii,"ax",@progbits
	.align	128
        .global         _Z8RoyFloydPiii
        .type           _Z8RoyFloydPiii,@function
        .size           _Z8RoyFloydPiii,(.L_x_2 - _Z8RoyFloydPiii)
        .other          _Z8RoyFloydPiii,@"STO_CUDA_ENTRY STV_DEFAULT"
_Z8RoyFloydPiii:
.text._Z8RoyFloydPiii:
[----:B------:R-:W-:Y:S08]  /*0000*/  LDC R1, c[0x0][0x37c] ;  /* 0x0000df00ff017b82 */ /* 0x000ff00000000800 */
[----:B------:R-:W0:Y:S08]  /*0010*/  S2UR UR6, SR_CTAID.X ;  /* 0x00000000000679c3 */ /* 0x000e300000002500 */
[----:B------:R-:W0:Y:S01]  /*0020*/  LDC.64 R4, c[0x0][0x388] ;  /* 0x0000e200ff047b82 */ /* 0x000e220000000a00 */
[----:B------:R-:W1:Y:S01]  /*0030*/  S2R R8, SR_TID.X ;  /* 0x0000000000087919 */ /* 0x000e620000002100 */
[----:B------:R-:W2:Y:S06]  /*0040*/  LDCU.64 UR4, c[0x0][0x358] ;  /* 0x00006b00ff0477ac */ /* 0x000eac0008000a00 */
[----:B------:R-:W3:Y:S01]  /*0050*/  LDC.64 R6, c[0x0][0x380] ;  /* 0x0000e000ff067b82 */ /* 0x000ee20000000a00 */
[----:B0-----:R-:W-:-:S04]  /*0060*/  IMAD R3, R5, UR6, R4 ;  /* 0x0000000605037c24 */ /* 0x001fc8000f8e0204 */
[----:B---3--:R-:W-:-:S05]  /*0070*/  IMAD.WIDE R2, R3, 0x4, R6 ;  /* 0x0000000403027825 */ /* 0x008fca00078e0206 */
[----:B--2---:R-:W2:Y:S01]  /*0080*/  LDG.E R0, desc[UR4][R2.64] ;  /* 0x0000000402007981 */ /* 0x004ea2000c1e1900 */
[----:B-1----:R-:W-:-:S04]  /*0090*/  IMAD R5, R5, R4, R8 ;  /* 0x0000000405057224 */ /* 0x002fc800078e0208 */
[----:B------:R-:W-:-:S06]  /*00a0*/  IMAD.WIDE R4, R5, 0x4, R6 ;  /* 0x0000000405047825 */ /* 0x000fcc00078e0206 */
[----:B------:R0:W5:Y:S01]  /*00b0*/  LDG.E R5, desc[UR4][R4.64] ;  /* 0x0000000404057981 */ /* 0x000162000c1e1900 */
[----:B--2---:R-:W-:-:S13]  /*00c0*/  ISETP.NE.AND P0, PT, R0, -0x1, PT ;  /* 0xffffffff0000780c */ /* 0x004fda0003f05270 */
[----:B0-----:R-:W-:Y:S05]  /*00d0*/  @P0 BRA `(.L_x_0) ;  /* 0x0000000000080947 */ /* 0x001fea0003800000 */
[----:B-----5:R-:W-:-:S13]  /*00e0*/  ISETP.NE.AND P0, PT, R5, -0x1, PT ;  /* 0xffffffff0500780c */ /* 0x020fda0003f05270 */
[----:B------:R-:W-:Y:S05]  /*00f0*/  @!P0 EXIT ;  /* 0x000000000000894d */ /* 0x000fea0003800000 */
.L_x_0:
[----:B------:R-:W-:-:S04]  /*0100*/  IMAD R3, R8, UR6, RZ ;  /* 0x0000000608037c24 */ /* 0x000fc8000f8e02ff */
[----:B------:R-:W-:-:S05]  /*0110*/  IMAD.WIDE.U32 R2, R3, 0x4, R6 ;  /* 0x0000000403027825 */ /* 0x000fca00078e0006 */
[----:B------:R-:W2:Y:S02]  /*0120*/  LDG.E R4, desc[UR4][R2.64] ;  /* 0x0000000402047981 */ /* 0x000ea4000c1e1900 */
[----:B--2--5:R-:W-:-:S05]  /*0130*/  VIADDMNMX R5, R5, R0, R4, PT ;  /* 0x0000000005057246 */ /* 0x024fca0003800104 */
[----:B------:R-:W-:Y:S01]  /*0140*/  STG.E desc[UR4][R2.64], R5 ;  /* 0x0000000502007986 */ /* 0x000fe2000c101904 */
[----:B------:R-:W-:Y:S05]  /*0150*/  EXIT ;  /* 0x000000000000794d */ /* 0x000fea0003800000 */
.L_x_1:
[----:B------:R-:W-:-:S00]  /*0160*/  BRA `(.L_x_1) ;  /* 0xfffffffc00fc7947 */ /* 0x000fc0000383ffff */
[----:B------:R-:W-:-:S00]  /*0170*/  NOP ;  /* 0x0000000000007918 */ /* 0x000fc00000000000 */
        /* <DEDUP_REMOVED lines=8> */
.L_x_2:


//--------------------- .nv.shared.reserved.0     --------------------------
	.section	.nv.shared.reserved.0,"aw",@nobits
	.weak		__nv_reservedSMEM_offset_0_alias
	.size		__nv_reservedSMEM_offset_0_alias, 0, 64
	.other		__nv_reservedSMEM_offset_0_alias,@"STO_CUDA_RESERVED_SHARED STV_DEFAULT"
__nv_reservedSMEM_offset_0_alias:
	.zero		0
	.zero		64


//--------------------- .nv.constant0._Z8RoyFloydPiii --------------------------
	.section	.nv.constant0._Z8RoyFloydPiii,"a",@progbits
	.sectionflags	@""
	.align	4
.nv.constant0._Z8RoyFloydPiii:
	.zero		912


//--------------------- SYMBOLS --------------------------

	.type		.nv.reservedSmem.offset0,@object
	.size		.nv.reservedSmem.offset0,0x4
